//
// Generated by NVIDIA NVVM Compiler
//
// Compiler Build ID: CL-36424714
// Cuda compilation tools, release 13.0, V13.0.88
// Based on NVVM 20.0.0
//

.version 9.0
.target sm_100
.address_size 64

	// .globl	_Z10vector_addPfS_S_i

.visible .entry _Z10vector_addPfS_S_i(
	.param .u64 .ptr .align 1 _Z10vector_addPfS_S_i_param_0,
	.param .u64 .ptr .align 1 _Z10vector_addPfS_S_i_param_1,
	.param .u64 .ptr .align 1 _Z10vector_addPfS_S_i_param_2,
	.param .u32 _Z10vector_addPfS_S_i_param_3
)
{
	.reg .pred 	%p<2>;
	.reg .b32 	%r<6>;
	.reg .b32 	%f<4>;
	.reg .b64 	%rd<11>;

	ld.param.u64 	%rd1, [_Z10vector_addPfS_S_i_param_0];
	ld.param.u64 	%rd2, [_Z10vector_addPfS_S_i_param_1];
	ld.param.u64 	%rd3, [_Z10vector_addPfS_S_i_param_2];
	ld.param.u32 	%r2, [_Z10vector_addPfS_S_i_param_3];
	mov.u32 	%r3, %ctaid.x;
	mov.u32 	%r4, %ntid.x;
	mov.u32 	%r5, %tid.x;
	mad.lo.s32 	%r1, %r3, %r4, %r5;
	setp.ge.s32 	%p1, %r1, %r2;
	@%p1 bra 	$L__BB0_2;
	cvta.to.global.u64 	%rd4, %rd1;
	cvta.to.global.u64 	%rd5, %rd2;
	cvta.to.global.u64 	%rd6, %rd3;
	mul.wide.s32 	%rd7, %r1, 4;
	add.s64 	%rd8, %rd4, %rd7;
	ld.global.f32 	%f1, [%rd8];
	add.s64 	%rd9, %rd5, %rd7;
	ld.global.f32 	%f2, [%rd9];
	add.f32 	%f3, %f1, %f2;
	add.s64 	%rd10, %rd6, %rd7;
	st.global.f32 	[%rd10], %f3;
$L__BB0_2:
	ret;

}
	// .globl	_Z5saxpyfPfS_i
.visible .entry _Z5saxpyfPfS_i(
	.param .f32 _Z5saxpyfPfS_i_param_0,
	.param .u64 .ptr .align 1 _Z5saxpyfPfS_i_param_1,
	.param .u64 .ptr .align 1 _Z5saxpyfPfS_i_param_2,
	.param .u32 _Z5saxpyfPfS_i_param_3
)
{
	.reg .pred 	%p<2>;
	.reg .b32 	%r<6>;
	.reg .b32 	%f<5>;
	.reg .b64 	%rd<8>;

	ld.param.f32 	%f1, [_Z5saxpyfPfS_i_param_0];
	ld.param.u64 	%rd1, [_Z5saxpyfPfS_i_param_1];
	ld.param.u64 	%rd2, [_Z5saxpyfPfS_i_param_2];
	ld.param.u32 	%r2, [_Z5saxpyfPfS_i_param_3];
	mov.u32 	%r3, %ctaid.x;
	mov.u32 	%r4, %ntid.x;
	mov.u32 	%r5, %tid.x;
	mad.lo.s32 	%r1, %r3, %r4, %r5;
	setp.ge.s32 	%p1, %r1, %r2;
	@%p1 bra 	$L__BB1_2;
	cvta.to.global.u64 	%rd3, %rd1;
	cvta.to.global.u64 	%rd4, %rd2;
	mul.wide.s32 	%rd5, %r1, 4;
	add.s64 	%rd6, %rd3, %rd5;
	ld.global.f32 	%f2, [%rd6];
	add.s64 	%rd7, %rd4, %rd5;
	ld.global.f32 	%f3, [%rd7];
	fma.rn.f32 	%f4, %f1, %f2, %f3;
	st.global.f32 	[%rd7], %f4;
$L__BB1_2:
	ret;

}
	// .globl	_Z11poly_kernelPfS_i
.visible .entry _Z11poly_kernelPfS_i(
	.param .u64 .ptr .align 1 _Z11poly_kernelPfS_i_param_0,
	.param .u64 .ptr .align 1 _Z11poly_kernelPfS_i_param_1,
	.param .u32 _Z11poly_kernelPfS_i_param_2
)
{
	.reg .pred 	%p<2>;
	.reg .b32 	%r<6>;
	.reg .b32 	%f<14>;
	.reg .b64 	%rd<8>;

	ld.param.u64 	%rd1, [_Z11poly_kernelPfS_i_param_0];
	ld.param.u64 	%rd2, [_Z11poly_kernelPfS_i_param_1];
	ld.param.u32 	%r2, [_Z11poly_kernelPfS_i_param_2];
	mov.u32 	%r3, %ctaid.x;
	mov.u32 	%r4, %ntid.x;
	mov.u32 	%r5, %tid.x;
	mad.lo.s32 	%r1, %r3, %r4, %r5;
	setp.ge.s32 	%p1, %r1, %r2;
	@%p1 bra 	$L__BB2_2;
	cvta.to.global.u64 	%rd3, %rd1;
	cvta.to.global.u64 	%rd4, %rd2;
	mul.wide.s32 	%rd5, %r1, 4;
	add.s64 	%rd6, %rd3, %rd5;
	ld.global.f32 	%f1, [%rd6];
	add.f32 	%f2, %f1, %f1;
	fma.rn.f32 	%f3, %f1, %f1, %f2;
	add.f32 	%f4, %f3, 0f3F800000;
	add.f32 	%f5, %f4, %f4;
	fma.rn.f32 	%f6, %f4, %f4, %f5;
	add.f32 	%f7, %f6, 0f3F800000;
	add.f32 	%f8, %f7, %f7;
	fma.rn.f32 	%f9, %f7, %f7, %f8;
	add.f32 	%f10, %f9, 0f3F800000;
	add.f32 	%f11, %f10, %f10;
	fma.rn.f32 	%f12, %f10, %f10, %f11;
	add.f32 	%f13, %f12, 0f3F800000;
	add.s64 	%rd7, %rd4, %rd5;
	st.global.f32 	[%rd7], %f13;
$L__BB2_2:
	ret;

}
	// .globl	_Z13compute_boundPfS_i
.visible .entry _Z13compute_boundPfS_i(
	.param .u64 .ptr .align 1 _Z13compute_boundPfS_i_param_0,
	.param .u64 .ptr .align 1 _Z13compute_boundPfS_i_param_1,
	.param .u32 _Z13compute_boundPfS_i_param_2
)
{
	.reg .pred 	%p<2>;
	.reg .b32 	%r<6>;
	.reg .b32 	%f<177>;
	.reg .b64 	%rd<8>;

	ld.param.u64 	%rd1, [_Z13compute_boundPfS_i_param_0];
	ld.param.u64 	%rd2, [_Z13compute_boundPfS_i_param_1];
	ld.param.u32 	%r2, [_Z13compute_boundPfS_i_param_2];
	mov.u32 	%r3, %ctaid.x;
	mov.u32 	%r4, %ntid.x;
	mov.u32 	%r5, %tid.x;
	mad.lo.s32 	%r1, %r3, %r4, %r5;
	setp.ge.s32 	%p1, %r1, %r2;
	@%p1 bra 	$L__BB3_2;
	cvta.to.global.u64 	%rd3, %rd2;
	cvta.to.global.u64 	%rd4, %rd1;
	mul.wide.s32 	%rd5, %r1, 4;
	add.s64 	%rd6, %rd4, %rd5;
	ld.global.f32 	%f1, [%rd6];
	mul.f32 	%f2, %f1, %f1;
	mul.f32 	%f3, %f1, 0f3F000000;
	sub.f32 	%f4, %f2, %f3;
	add.f32 	%f5, %f4, 0f3E800000;
	abs.f32 	%f6, %f5;
	add.f32 	%f7, %f6, 0f3A83126F;
	sqrt.rn.f32 	%f8, %f7;
	mul.f32 	%f9, %f8, %f8;
	mul.f32 	%f10, %f8, 0f3F000000;
	sub.f32 	%f11, %f9, %f10;
	add.f32 	%f12, %f11, 0f3E800000;
	abs.f32 	%f13, %f12;
	add.f32 	%f14, %f13, 0f3A83126F;
	sqrt.rn.f32 	%f15, %f14;
	mul.f32 	%f16, %f15, %f15;
	mul.f32 	%f17, %f15, 0f3F000000;
	sub.f32 	%f18, %f16, %f17;
	add.f32 	%f19, %f18, 0f3E800000;
	abs.f32 	%f20, %f19;
	add.f32 	%f21, %f20, 0f3A83126F;
	sqrt.rn.f32 	%f22, %f21;
	mul.f32 	%f23, %f22, %f22;
	mul.f32 	%f24, %f22, 0f3F000000;
	sub.f32 	%f25, %f23, %f24;
	add.f32 	%f26, %f25, 0f3E800000;
	abs.f32 	%f27, %f26;
	add.f32 	%f28, %f27, 0f3A83126F;
	sqrt.rn.f32 	%f29, %f28;
	mul.f32 	%f30, %f29, %f29;
	mul.f32 	%f31, %f29, 0f3F000000;
	sub.f32 	%f32, %f30, %f31;
	add.f32 	%f33, %f32, 0f3E800000;
	abs.f32 	%f34, %f33;
	add.f32 	%f35, %f34, 0f3A83126F;
	sqrt.rn.f32 	%f36, %f35;
	mul.f32 	%f37, %f36, %f36;
	mul.f32 	%f38, %f36, 0f3F000000;
	sub.f32 	%f39, %f37, %f38;
	add.f32 	%f40, %f39, 0f3E800000;
	abs.f32 	%f41, %f40;
	add.f32 	%f42, %f41, 0f3A83126F;
	sqrt.rn.f32 	%f43, %f42;
	mul.f32 	%f44, %f43, %f43;
	mul.f32 	%f45, %f43, 0f3F000000;
	sub.f32 	%f46, %f44, %f45;
	add.f32 	%f47, %f46, 0f3E800000;
	abs.f32 	%f48, %f47;
	add.f32 	%f49, %f48, 0f3A83126F;
	sqrt.rn.f32 	%f50, %f49;
	mul.f32 	%f51, %f50, %f50;
	mul.f32 	%f52, %f50, 0f3F000000;
	sub.f32 	%f53, %f51, %f52;
	add.f32 	%f54, %f53, 0f3E800000;
	abs.f32 	%f55, %f54;
	add.f32 	%f56, %f55, 0f3A83126F;
	sqrt.rn.f32 	%f57, %f56;
	mul.f32 	%f58, %f57, %f57;
	mul.f32 	%f59, %f57, 0f3F000000;
	sub.f32 	%f60, %f58, %f59;
	add.f32 	%f61, %f60, 0f3E800000;
	abs.f32 	%f62, %f61;
	add.f32 	%f63, %f62, 0f3A83126F;
	sqrt.rn.f32 	%f64, %f63;
	mul.f32 	%f65, %f64, %f64;
	mul.f32 	%f66, %f64, 0f3F000000;
	sub.f32 	%f67, %f65, %f66;
	add.f32 	%f68, %f67, 0f3E800000;
	abs.f32 	%f69, %f68;
	add.f32 	%f70, %f69, 0f3A83126F;
	sqrt.rn.f32 	%f71, %f70;
	mul.f32 	%f72, %f71, %f71;
	mul.f32 	%f73, %f71, 0f3F000000;
	sub.f32 	%f74, %f72, %f73;
	add.f32 	%f75, %f74, 0f3E800000;
	abs.f32 	%f76, %f75;
	add.f32 	%f77, %f76, 0f3A83126F;
	sqrt.rn.f32 	%f78, %f77;
	mul.f32 	%f79, %f78, %f78;
	mul.f32 	%f80, %f78, 0f3F000000;
	sub.f32 	%f81, %f79, %f80;
	add.f32 	%f82, %f81, 0f3E800000;
	abs.f32 	%f83, %f82;
	add.f32 	%f84, %f83, 0f3A83126F;
	sqrt.rn.f32 	%f85, %f84;
	mul.f32 	%f86, %f85, %f85;
	mul.f32 	%f87, %f85, 0f3F000000;
	sub.f32 	%f88, %f86, %f87;
	add.f32 	%f89, %f88, 0f3E800000;
	abs.f32 	%f90, %f89;
	add.f32 	%f91, %f90, 0f3A83126F;
	sqrt.rn.f32 	%f92, %f91;
	mul.f32 	%f93, %f92, %f92;
	mul.f32 	%f94, %f92, 0f3F000000;
	sub.f32 	%f95, %f93, %f94;
	add.f32 	%f96, %f95, 0f3E800000;
	abs.f32 	%f97, %f96;
	add.f32 	%f98, %f97, 0f3A83126F;
	sqrt.rn.f32 	%f99, %f98;
	mul.f32 	%f100, %f99, %f99;
	mul.f32 	%f101, %f99, 0f3F000000;
	sub.f32 	%f102, %f100, %f101;
	add.f32 	%f103, %f102, 0f3E800000;
	abs.f32 	%f104, %f103;
	add.f32 	%f105, %f104, 0f3A83126F;
	sqrt.rn.f32 	%f106, %f105;
	mul.f32 	%f107, %f106, %f106;
	mul.f32 	%f108, %f106, 0f3F000000;
	sub.f32 	%f109, %f107, %f108;
	add.f32 	%f110, %f109, 0f3E800000;
	abs.f32 	%f111, %f110;
	add.f32 	%f112, %f111, 0f3A83126F;
	sqrt.rn.f32 	%f113, %f112;
	mul.f32 	%f114, %f113, %f113;
	mul.f32 	%f115, %f113, 0f3F000000;
	sub.f32 	%f116, %f114, %f115;
	add.f32 	%f117, %f116, 0f3E800000;
	abs.f32 	%f118, %f117;
	add.f32 	%f119, %f118, 0f3A83126F;
	sqrt.rn.f32 	%f120, %f119;
	mul.f32 	%f121, %f120, %f120;
	mul.f32 	%f122, %f120, 0f3F000000;
	sub.f32 	%f123, %f121, %f122;
	add.f32 	%f124, %f123, 0f3E800000;
	abs.f32 	%f125, %f124;
	add.f32 	%f126, %f125, 0f3A83126F;
	sqrt.rn.f32 	%f127, %f126;
	mul.f32 	%f128, %f127, %f127;
	mul.f32 	%f129, %f127, 0f3F000000;
	sub.f32 	%f130, %f128, %f129;
	add.f32 	%f131, %f130, 0f3E800000;
	abs.f32 	%f132, %f131;
	add.f32 	%f133, %f132, 0f3A83126F;
	sqrt.rn.f32 	%f134, %f133;
	mul.f32 	%f135, %f134, %f134;
	mul.f32 	%f136, %f134, 0f3F000000;
	sub.f32 	%f137, %f135, %f136;
	add.f32 	%f138, %f137, 0f3E800000;
	abs.f32 	%f139, %f138;
	add.f32 	%f140, %f139, 0f3A83126F;
	sqrt.rn.f32 	%f141, %f140;
	mul.f32 	%f142, %f141, %f141;
	mul.f32 	%f143, %f141, 0f3F000000;
	sub.f32 	%f144, %f142, %f143;
	add.f32 	%f145, %f144, 0f3E800000;
	abs.f32 	%f146, %f145;
	add.f32 	%f147, %f146, 0f3A83126F;
	sqrt.rn.f32 	%f148, %f147;
	mul.f32 	%f149, %f148, %f148;
	mul.f32 	%f150, %f148, 0f3F000000;
	sub.f32 	%f151, %f149, %f150;
	add.f32 	%f152, %f151, 0f3E800000;
	abs.f32 	%f153, %f152;
	add.f32 	%f154, %f153, 0f3A83126F;
	sqrt.rn.f32 	%f155, %f154;
	mul.f32 	%f156, %f155, %f155;
	mul.f32 	%f157, %f155, 0f3F000000;
	sub.f32 	%f158, %f156, %f157;
	add.f32 	%f159, %f158, 0f3E800000;
	abs.f32 	%f160, %f159;
	add.f32 	%f161, %f160, 0f3A83126F;
	sqrt.rn.f32 	%f162, %f161;
	mul.f32 	%f163, %f162, %f162;
	mul.f32 	%f164, %f162, 0f3F000000;
	sub.f32 	%f165, %f163, %f164;
	add.f32 	%f166, %f165, 0f3E800000;
	abs.f32 	%f167, %f166;
	add.f32 	%f168, %f167, 0f3A83126F;
	sqrt.rn.f32 	%f169, %f168;
	mul.f32 	%f170, %f169, %f169;
	mul.f32 	%f171, %f169, 0f3F000000;
	sub.f32 	%f172, %f170, %f171;
	add.f32 	%f173, %f172, 0f3E800000;
	abs.f32 	%f174, %f173;
	add.f32 	%f175, %f174, 0f3A83126F;
	sqrt.rn.f32 	%f176, %f175;
	add.s64 	%rd7, %rd3, %rd5;
	st.global.f32 	[%rd7], %f176;
$L__BB3_2:
	ret;

}


// ===== COMPILED SASS (sm_100) =====

	.target	sm_100

	.elftype	@"ET_EXEC"


//--------------------- .note.nv.tkinfo           --------------------------
	.section	.note.nv.tkinfo,"",@"SHT_NOTE"
	.sectionflags	@"SHF_NOTE_NV_TKINFO"
	.tkinfo
        /*0018*/ 	.word	0x00000002
        /*0030*/ 	.string	""
        /*0030*/ 	.string	"ptxas"
        /*0030*/ 	.string	"Cuda compilation tools, release 13.0, V13.0.88"
        /*0030*/ 	.string	"Build cuda_13.0.r13.0/compiler.36424714_0"
        /*0030*/ 	.string	"-arch sm_100 -m 64 "



//--------------------- .note.nv.cuinfo           --------------------------
	.section	.note.nv.cuinfo,"",@"SHT_NOTE"
	.sectionflags	@"SHF_NOTE_NV_CUINFO"
        /*0018*/ 	.short	0x0002
        /*001a*/ 	.short	0x0064
        /*001c*/ 	.short	0x0082
	.zero		2


//--------------------- .nv.info                  --------------------------
	.section	.nv.info,"",@"SHT_CUDA_INFO"
	.align	4


	//----- nvinfo : EIATTR_REGCOUNT
	.align		4
        /*0000*/ 	.byte	0x04, 0x2f
        /*0002*/ 	.short	(.L_1 - .L_0)
	.align		4
.L_0:
        /*0004*/ 	.word	index@(_Z10vector_addPfS_S_i)
        /*0008*/ 	.word	0x0000000c


	//----- nvinfo : EIATTR_FRAME_SIZE
	.align		4
.L_1:
        /*000c*/ 	.byte	0x04, 0x11
        /*000e*/ 	.short	(.L_3 - .L_2)
	.align		4
.L_2:
        /*0010*/ 	.word	index@(_Z10vector_addPfS_S_i)
        /*0014*/ 	.word	0x00000000


	//----- nvinfo : EIATTR_REGCOUNT
	.align		4
.L_3:
        /*0018*/ 	.byte	0x04, 0x2f
        /*001a*/ 	.short	(.L_5 - .L_4)
	.align		4
.L_4:
        /*001c*/ 	.word	index@(_Z5saxpyfPfS_i)
        /*0020*/ 	.word	0x0000000a


	//----- nvinfo : EIATTR_FRAME_SIZE
	.align		4
.L_5:
        /*0024*/ 	.byte	0x04, 0x11
        /*0026*/ 	.short	(.L_7 - .L_6)
	.align		4
.L_6:
        /*0028*/ 	.word	index@(_Z5saxpyfPfS_i)
        /*002c*/ 	.word	0x00000000


	//----- nvinfo : EIATTR_REGCOUNT
	.align		4
.L_7:
        /*0030*/ 	.byte	0x04, 0x2f
        /*0032*/ 	.short	(.L_9 - .L_8)
	.align		4
.L_8:
        /*0034*/ 	.word	index@(_Z11poly_kernelPfS_i)
        /*0038*/ 	.word	0x0000000c


	//----- nvinfo : EIATTR_FRAME_SIZE
	.align		4
.L_9:
        /*003c*/ 	.byte	0x04, 0x11
        /*003e*/ 	.short	(.L_11 - .L_10)
	.align		4
.L_10:
        /*0040*/ 	.word	index@(_Z11poly_kernelPfS_i)
        /*0044*/ 	.word	0x00000000


	//----- nvinfo : EIATTR_REGCOUNT
	.align		4
.L_11:
        /*0048*/ 	.byte	0x04, 0x2f
        /*004a*/ 	.short	(.L_13 - .L_12)
	.align		4
.L_12:
        /*004c*/ 	.word	index@(_Z13compute_boundPfS_i)
        /*0050*/ 	.word	0x0000000b


	//----- nvinfo : EIATTR_FRAME_SIZE
	.align		4
.L_13:
        /*0054*/ 	.byte	0x04, 0x11
        /*0056*/ 	.short	(.L_15 - .L_14)
	.align		4
.L_14:
        /*0058*/ 	.word	index@($__internal_0_$__cuda_sm20_sqrt_rn_f32_slowpath)
        /*005c*/ 	.word	0x00000000


	//----- nvinfo : EIATTR_FRAME_SIZE
	.align		4
.L_15:
        /*0060*/ 	.byte	0x04, 0x11
        /*0062*/ 	.short	(.L_17 - .L_16)
	.align		4
.L_16:
        /*0064*/ 	.word	index@(_Z13compute_boundPfS_i)
        /*0068*/ 	.word	0x00000000


	//----- nvinfo : EIATTR_MIN_STACK_SIZE
	.align		4
.L_17:
        /*006c*/ 	.byte	0x04, 0x12
        /*006e*/ 	.short	(.L_19 - .L_18)
	.align		4
.L_18:
        /*0070*/ 	.word	index@(_Z13compute_boundPfS_i)
        /*0074*/ 	.word	0x00000000


	//----- nvinfo : EIATTR_MIN_STACK_SIZE
	.align		4
.L_19:
        /*0078*/ 	.byte	0x04, 0x12
        /*007a*/ 	.short	(.L_21 - .L_20)
	.align		4
.L_20:
        /*007c*/ 	.word	index@(_Z11poly_kernelPfS_i)
        /*0080*/ 	.word	0x00000000


	//----- nvinfo : EIATTR_MIN_STACK_SIZE
	.align		4
.L_21:
        /*0084*/ 	.byte	0x04, 0x12
        /*0086*/ 	.short	(.L_23 - .L_22)
	.align		4
.L_22:
        /*0088*/ 	.word	index@(_Z5saxpyfPfS_i)
        /*008c*/ 	.word	0x00000000


	//----- nvinfo : EIATTR_MIN_STACK_SIZE
	.align		4
.L_23:
        /*0090*/ 	.byte	0x04, 0x12
        /*0092*/ 	.short	(.L_25 - .L_24)
	.align		4
.L_24:
        /*0094*/ 	.word	index@(_Z10vector_addPfS_S_i)
        /*0098*/ 	.word	0x00000000
.L_25:


//--------------------- .nv.compat                --------------------------
	.section	.nv.compat,"",@"SHT_CUDA_COMPAT_INFO"
	.align	4
        /*0000*/ 	.byte	0x02, 0x09, 0x00, 0x00, 0x02, 0x02, 0x01, 0x00, 0x02, 0x05, 0x05, 0x00, 0x03, 0x07, 0x01, 0x01
        /*0010*/ 	.byte	0x02, 0x03, 0x00, 0x00, 0x02, 0x06, 0x01, 0x00, 0x04, 0x0b, 0x08, 0x00, 0x01, 0x00, 0x00, 0x00
        /*0020*/ 	.byte	0x00, 0x00, 0x00, 0x00


//--------------------- .nv.info._Z13compute_boundPfS_i --------------------------
	.section	.nv.info._Z13compute_boundPfS_i,"",@"SHT_CUDA_INFO"
	.sectionflags	@""
	.align	4


	//----- nvinfo : EIATTR_CUDA_API_VERSION
	.align		4
        /*0000*/ 	.byte	0x04, 0x37
        /*0002*/ 	.short	(.L_27 - .L_26)
.L_26:
        /*0004*/ 	.word	0x00000082


	//----- nvinfo : EIATTR_KPARAM_INFO
	.align		4
.L_27:
        /*0008*/ 	.byte	0x04, 0x17
        /*000a*/ 	.short	(.L_29 - .L_28)
.L_28:
        /*000c*/ 	.word	0x00000000
        /*0010*/ 	.short	0x0002
        /*0012*/ 	.short	0x0010
        /*0014*/ 	.byte	0x00, 0xf0, 0x11, 0x00


	//----- nvinfo : EIATTR_KPARAM_INFO
	.align		4
.L_29:
        /*0018*/ 	.byte	0x04, 0x17
        /*001a*/ 	.short	(.L_31 - .L_30)
.L_30:
        /*001c*/ 	.word	0x00000000
        /*0020*/ 	.short	0x0001
        /*0022*/ 	.short	0x0008
        /*0024*/ 	.byte	0x00, 0xf5, 0x21, 0x00


	//----- nvinfo : EIATTR_KPARAM_INFO
	.align		4
.L_31:
        /*0028*/ 	.byte	0x04, 0x17
        /*002a*/ 	.short	(.L_33 - .L_32)
.L_32:
        /*002c*/ 	.word	0x00000000
        /*0030*/ 	.short	0x0000
        /*0032*/ 	.short	0x0000
        /*0034*/ 	.byte	0x00, 0xf5, 0x21, 0x00


	//----- nvinfo : EIATTR_SPARSE_MMA_MASK
	.align		4
.L_33:
        /*0038*/ 	.byte	0x03, 0x50
        /*003a*/ 	.short	0x0000


	//----- nvinfo : EIATTR_MAXREG_COUNT
	.align		4
        /*003c*/ 	.byte	0x03, 0x1b
        /*003e*/ 	.short	0x00ff


	//----- nvinfo : EIATTR_MERCURY_ISA_VERSION
	.align		4
        /*0040*/ 	.byte	0x03, 0x5f
        /*0042*/ 	.short	0x0101


	//----- nvinfo : EIATTR_VRC_CTA_INIT_COUNT
	.align		4
        /*0044*/ 	.byte	0x02, 0x4a
	.zero		1
	.zero		1


	//----- nvinfo : EIATTR_EXIT_INSTR_OFFSETS
	.align		4
        /*0048*/ 	.byte	0x04, 0x1c
        /*004a*/ 	.short	(.L_35 - .L_34)


	//   ....[0]....
.L_34:
        /*004c*/ 	.word	0x00000070


	//   ....[1]....
        /*0050*/ 	.word	0x00001d00


	//----- nvinfo : EIATTR_CRS_STACK_SIZE
	.align		4
.L_35:
        /*0054*/ 	.byte	0x04, 0x1e
        /*0056*/ 	.short	(.L_37 - .L_36)
.L_36:
        /*0058*/ 	.word	0x00000000


	//----- nvinfo : EIATTR_CBANK_PARAM_SIZE
	.align		4
.L_37:
        /*005c*/ 	.byte	0x03, 0x19
        /*005e*/ 	.short	0x0014


	//----- nvinfo : EIATTR_PARAM_CBANK
	.align		4
        /*0060*/ 	.byte	0x04, 0x0a
        /*0062*/ 	.short	(.L_39 - .L_38)
	.align		4
.L_38:
        /*0064*/ 	.word	index@(.nv.constant0._Z13compute_boundPfS_i)
        /*0068*/ 	.short	0x0380
        /*006a*/ 	.short	0x0014


	//----- nvinfo : EIATTR_SW_WAR
	.align		4
.L_39:
        /*006c*/ 	.byte	0x04, 0x36
        /*006e*/ 	.short	(.L_41 - .L_40)
.L_40:
        /*0070*/ 	.word	0x00000008
.L_41:


//--------------------- .nv.info._Z11poly_kernelPfS_i --------------------------
	.section	.nv.info._Z11poly_kernelPfS_i,"",@"SHT_CUDA_INFO"
	.sectionflags	@""
	.align	4


	//----- nvinfo : EIATTR_CUDA_API_VERSION
	.align		4
        /*0000*/ 	.byte	0x04, 0x37
        /*0002*/ 	.short	(.L_43 - .L_42)
.L_42:
        /*0004*/ 	.word	0x00000082


	//----- nvinfo : EIATTR_KPARAM_INFO
	.align		4
.L_43:
        /*0008*/ 	.byte	0x04, 0x17
        /*000a*/ 	.short	(.L_45 - .L_44)
.L_44:
        /*000c*/ 	.word	0x00000000
        /*0010*/ 	.short	0x0002
        /*0012*/ 	.short	0x0010
        /*0014*/ 	.byte	0x00, 0xf0, 0x11, 0x00


	//----- nvinfo : EIATTR_KPARAM_INFO
	.align		4
.L_45:
        /*0018*/ 	.byte	0x04, 0x17
        /*001a*/ 	.short	(.L_47 - .L_46)
.L_46:
        /*001c*/ 	.word	0x00000000
        /*0020*/ 	.short	0x0001
        /*0022*/ 	.short	0x0008
        /*0024*/ 	.byte	0x00, 0xf5, 0x21, 0x00


	//----- nvinfo : EIATTR_KPARAM_INFO
	.align		4
.L_47:
        /*0028*/ 	.byte	0x04, 0x17
        /*002a*/ 	.short	(.L_49 - .L_48)
.L_48:
        /*002c*/ 	.word	0x00000000
        /*0030*/ 	.short	0x0000
        /*0032*/ 	.short	0x0000
        /*0034*/ 	.byte	0x00, 0xf5, 0x21, 0x00


	//----- nvinfo : EIATTR_SPARSE_MMA_MASK
	.align		4
.L_49:
        /*0038*/ 	.byte	0x03, 0x50
        /*003a*/ 	.short	0x0000


	//----- nvinfo : EIATTR_MAXREG_COUNT
	.align		4
        /*003c*/ 	.byte	0x03, 0x1b
        /*003e*/ 	.short	0x00ff


	//----- nvinfo : EIATTR_MERCURY_ISA_VERSION
	.align		4
        /*0040*/ 	.byte	0x03, 0x5f
        /*0042*/ 	.short	0x0101


	//----- nvinfo : EIATTR_VRC_CTA_INIT_COUNT
	.align		4
        /*0044*/ 	.byte	0x02, 0x4a
	.zero		1
	.zero		1


	//----- nvinfo : EIATTR_EXIT_INSTR_OFFSETS
	.align		4
        /*0048*/ 	.byte	0x04, 0x1c
        /*004a*/ 	.short	(.L_51 - .L_50)


	//   ....[0]....
.L_50:
        /*004c*/ 	.word	0x00000070


	//   ....[1]....
        /*0050*/ 	.word	0x000001b0


	//----- nvinfo : EIATTR_CBANK_PARAM_SIZE
	.align		4
.L_51:
        /*0054*/ 	.byte	0x03, 0x19
        /*0056*/ 	.short	0x0014


	//----- nvinfo : EIATTR_PARAM_CBANK
	.align		4
        /*0058*/ 	.byte	0x04, 0x0a
        /*005a*/ 	.short	(.L_53 - .L_52)
	.align		4
.L_52:
        /*005c*/ 	.word	index@(.nv.constant0._Z11poly_kernelPfS_i)
        /*0060*/ 	.short	0x0380
        /*0062*/ 	.short	0x0014


	//----- nvinfo : EIATTR_SW_WAR
	.align		4
.L_53:
        /*0064*/ 	.byte	0x04, 0x36
        /*0066*/ 	.short	(.L_55 - .L_54)
.L_54:
        /*0068*/ 	.word	0x00000008
.L_55:


//--------------------- .nv.info._Z5saxpyfPfS_i   --------------------------
	.section	.nv.info._Z5saxpyfPfS_i,"",@"SHT_CUDA_INFO"
	.sectionflags	@""
	.align	4


	//----- nvinfo : EIATTR_CUDA_API_VERSION
	.align		4
        /*0000*/ 	.byte	0x04, 0x37
        /*0002*/ 	.short	(.L_57 - .L_56)
.L_56:
        /*0004*/ 	.word	0x00000082


	//----- nvinfo : EIATTR_KPARAM_INFO
	.align		4
.L_57:
        /*0008*/ 	.byte	0x04, 0x17
        /*000a*/ 	.short	(.L_59 - .L_58)
.L_58:
        /*000c*/ 	.word	0x00000000
        /*0010*/ 	.short	0x0003
        /*0012*/ 	.short	0x0018
        /*0014*/ 	.byte	0x00, 0xf0, 0x11, 0x00


	//----- nvinfo : EIATTR_KPARAM_INFO
	.align		4
.L_59:
        /*0018*/ 	.byte	0x04, 0x17
        /*001a*/ 	.short	(.L_61 - .L_60)
.L_60:
        /*001c*/ 	.word	0x00000000
        /*0020*/ 	.short	0x0002
        /*0022*/ 	.short	0x0010
        /*0024*/ 	.byte	0x00, 0xf5, 0x21, 0x00


	//----- nvinfo : EIATTR_KPARAM_INFO
	.align		4
.L_61:
        /*0028*/ 	.byte	0x04, 0x17
        /*002a*/ 	.short	(.L_63 - .L_62)
.L_62:
        /*002c*/ 	.word	0x00000000
        /*0030*/ 	.short	0x0001
        /*0032*/ 	.short	0x0008
        /*0034*/ 	.byte	0x00, 0xf5, 0x21, 0x00


	//----- nvinfo : EIATTR_KPARAM_INFO
	.align		4
.L_63:
        /*0038*/ 	.byte	0x04, 0x17
        /*003a*/ 	.short	(.L_65 - .L_64)
.L_64:
        /*003c*/ 	.word	0x00000000
        /*0040*/ 	.short	0x0000
        /*0042*/ 	.short	0x0000
        /*0044*/ 	.byte	0x00, 0xf0, 0x11, 0x00


	//----- nvinfo : EIATTR_SPARSE_MMA_MASK
	.align		4
.L_65:
        /*0048*/ 	.byte	0x03, 0x50
        /*004a*/ 	.short	0x0000


	//----- nvinfo : EIATTR_MAXREG_COUNT
	.align		4
        /*004c*/ 	.byte	0x03, 0x1b
        /*004e*/ 	.short	0x00ff


	//----- nvinfo : EIATTR_MERCURY_ISA_VERSION
	.align		4
        /*0050*/ 	.byte	0x03, 0x5f
        /*0052*/ 	.short	0x0101


	//----- nvinfo : EIATTR_VRC_CTA_INIT_COUNT
	.align		4
        /*0054*/ 	.byte	0x02, 0x4a
	.zero		1
	.zero		1


	//----- nvinfo : EIATTR_EXIT_INSTR_OFFSETS
	.align		4
        /*0058*/ 	.byte	0x04, 0x1c
        /*005a*/ 	.short	(.L_67 - .L_66)


	//   ....[0]....
.L_66:
        /*005c*/ 	.word	0x00000070


	//   ....[1]....
        /*0060*/ 	.word	0x00000120


	//----- nvinfo : EIATTR_CBANK_PARAM_SIZE
	.align		4
.L_67:
        /*0064*/ 	.byte	0x03, 0x19
        /*0066*/ 	.short	0x001c


	//----- nvinfo : EIATTR_PARAM_CBANK
	.align		4
        /*0068*/ 	.byte	0x04, 0x0a
        /*006a*/ 	.short	(.L_69 - .L_68)
	.align		4
.L_68:
        /*006c*/ 	.word	index@(.nv.constant0._Z5saxpyfPfS_i)
        /*0070*/ 	.short	0x0380
        /*0072*/ 	.short	0x001c


	//----- nvinfo : EIATTR_SW_WAR
	.align		4
.L_69:
        /*0074*/ 	.byte	0x04, 0x36
        /*0076*/ 	.short	(.L_71 - .L_70)
.L_70:
        /*0078*/ 	.word	0x00000008
.L_71:


//--------------------- .nv.info._Z10vector_addPfS_S_i --------------------------
	.section	.nv.info._Z10vector_addPfS_S_i,"",@"SHT_CUDA_INFO"
	.sectionflags	@""
	.align	4


	//----- nvinfo : EIATTR_CUDA_API_VERSION
	.align		4
        /*0000*/ 	.byte	0x04, 0x37
        /*0002*/ 	.short	(.L_73 - .L_72)
.L_72:
        /*0004*/ 	.word	0x00000082


	//----- nvinfo : EIATTR_KPARAM_INFO
	.align		4
.L_73:
        /*0008*/ 	.byte	0x04, 0x17
        /*000a*/ 	.short	(.L_75 - .L_74)
.L_74:
        /*000c*/ 	.word	0x00000000
        /*0010*/ 	.short	0x0003
        /*0012*/ 	.short	0x0018
        /*0014*/ 	.byte	0x00, 0xf0, 0x11, 0x00


	//----- nvinfo : EIATTR_KPARAM_INFO
	.align		4
.L_75:
        /*0018*/ 	.byte	0x04, 0x17
        /*001a*/ 	.short	(.L_77 - .L_76)
.L_76:
        /*001c*/ 	.word	0x00000000
        /*0020*/ 	.short	0x0002
        /*0022*/ 	.short	0x0010
        /*0024*/ 	.byte	0x00, 0xf5, 0x21, 0x00


	//----- nvinfo : EIATTR_KPARAM_INFO
	.align		4
.L_77:
        /*0028*/ 	.byte	0x04, 0x17
        /*002a*/ 	.short	(.L_79 - .L_78)
.L_78:
        /*002c*/ 	.word	0x00000000
        /*0030*/ 	.short	0x0001
        /*0032*/ 	.short	0x0008
        /*0034*/ 	.byte	0x00, 0xf5, 0x21, 0x00


	//----- nvinfo : EIATTR_KPARAM_INFO
	.align		4
.L_79:
        /*0038*/ 	.byte	0x04, 0x17
        /*003a*/ 	.short	(.L_81 - .L_80)
.L_80:
        /*003c*/ 	.word	0x00000000
        /*0040*/ 	.short	0x0000
        /*0042*/ 	.short	0x0000
        /*0044*/ 	.byte	0x00, 0xf5, 0x21, 0x00


	//----- nvinfo : EIATTR_SPARSE_MMA_MASK
	.align		4
.L_81:
        /*0048*/ 	.byte	0x03, 0x50
        /*004a*/ 	.short	0x0000


	//----- nvinfo : EIATTR_MAXREG_COUNT
	.align		4
        /*004c*/ 	.byte	0x03, 0x1b
        /*004e*/ 	.short	0x00ff


	//----- nvinfo : EIATTR_MERCURY_ISA_VERSION
	.align		4
        /*0050*/ 	.byte	0x03, 0x5f
        /*0052*/ 	.short	0x0101


	//----- nvinfo : EIATTR_VRC_CTA_INIT_COUNT
	.align		4
        /*0054*/ 	.byte	0x02, 0x4a
	.zero		1
	.zero		1


	//----- nvinfo : EIATTR_EXIT_INSTR_OFFSETS
	.align		4
        /*0058*/ 	.byte	0x04, 0x1c
        /*005a*/ 	.short	(.L_83 - .L_82)


	//   ....[0]....
.L_82:
        /*005c*/ 	.word	0x00000070


	//   ....[1]....
        /*0060*/ 	.word	0x00000130


	//----- nvinfo : EIATTR_CBANK_PARAM_SIZE
	.align		4
.L_83:
        /*0064*/ 	.byte	0x03, 0x19
        /*0066*/ 	.short	0x001c


	//----- nvinfo : EIATTR_PARAM_CBANK
	.align		4
        /*0068*/ 	.byte	0x04, 0x0a
        /*006a*/ 	.short	(.L_85 - .L_84)
	.align		4
.L_84:
        /*006c*/ 	.word	index@(.nv.constant0._Z10vector_addPfS_S_i)
        /*0070*/ 	.short	0x0380
        /*0072*/ 	.short	0x001c


	//----- nvinfo : EIATTR_SW_WAR
	.align		4
.L_85:
        /*0074*/ 	.byte	0x04, 0x36
        /*0076*/ 	.short	(.L_87 - .L_86)
.L_86:
        /*0078*/ 	.word	0x00000008
.L_87:


//--------------------- .nv.callgraph             --------------------------
	.section	.nv.callgraph,"",@"SHT_CUDA_CALLGRAPH"
	.align	4
	.sectionentsize	8
	.align		4
        /*0000*/ 	.word	0x00000000
	.align		4
        /*0004*/ 	.word	0xffffffff
	.align		4
        /*0008*/ 	.word	0x00000000
	.align		4
        /*000c*/ 	.word	0xfffffffe
	.align		4
        /*0010*/ 	.word	0x00000000
	.align		4
        /*0014*/ 	.word	0xfffffffd
	.align		4
        /*0018*/ 	.word	0x00000000
	.align		4
        /*001c*/ 	.word	0xfffffffc


//--------------------- .text._Z13compute_boundPfS_i --------------------------
	.section	.text._Z13compute_boundPfS_i,"ax",@progbits
	.align	128
        .global         _Z13compute_boundPfS_i
        .type           _Z13compute_boundPfS_i,@function
        .size           _Z13compute_boundPfS_i,(.L_x_80 - _Z13compute_boundPfS_i)
        .other          _Z13compute_boundPfS_i,@"STO_CUDA_ENTRY STV_DEFAULT"
_Z13compute_boundPfS_i:
.text._Z13compute_boundPfS_i:
[----:B------:R-:W-:Y:S01]  /*0000*/  LDC R1, c[0x0][0x37c] ;  /* 0x0000df00ff017b82 */ /* 0x000fe20000000800 */
[----:B------:R-:W0:Y:S07]  /*0010*/  S2R R3, SR_TID.X ;  /* 0x0000000000037919 */ /* 0x000e2e0000002100 */
[----:B------:R-:W0:Y:S01]  /*0020*/  S2UR UR4, SR_CTAID.X ;  /* 0x00000000000479c3 */ /* 0x000e220000002500 */
[----:B------:R-:W1:Y:S07]  /*0030*/  LDCU UR5, c[0x0][0x390] ;  /* 0x00007200ff0577ac */ /* 0x000e6e0008000800 */
[----:B------:R-:W0:Y:S02]  /*0040*/  LDC R2, c[0x0][0x360] ;  /* 0x0000d800ff027b82 */ /* 0x000e240000000800 */
[----:B0-----:R-:W-:-:S05]  /*0050*/  IMAD R2, R2, UR4, R3 ;  /* 0x0000000402027c24 */ /* 0x001fca000f8e0203 */
[----:B-1----:R-:W-:-:S13]  /*0060*/  ISETP.GE.AND P0, PT, R2, UR5, PT ;  /* 0x0000000502007c0c */ /* 0x002fda000bf06270 */
[----:B------:R-:W-:Y:S05]  /*0070*/  @P0 EXIT ;  /* 0x000000000000094d */ /* 0x000fea0003800000 */
[----:B------:R-:W0:Y:S01]  /*0080*/  LDC.64 R4, c[0x0][0x380] ;  /* 0x0000e000ff047b82 */ /* 0x000e220000000a00 */
[----:B------:R-:W1:Y:S01]  /*0090*/  LDCU.64 UR4, c[0x0][0x358] ;  /* 0x00006b00ff0477ac */ /* 0x000e620008000a00 */
[----:B0-----:R-:W-:-:S06]  /*00a0*/  IMAD.WIDE R4, R2, 0x4, R4 ;  /* 0x0000000402047825 */ /* 0x001fcc00078e0204 */
[----:B-1----:R-:W2:Y:S01]  /*00b0*/  LDG.E R4, desc[UR4][R4.64] ;  /* 0x0000000404047981 */ /* 0x002ea2000c1e1900 */
[----:B------:R-:W-:Y:S01]  /*00c0*/  BSSY.RECONVERGENT B0, `(.L_x_0) ;  /* 0x0000010000007945 */ /* 0x000fe20003800200 */
[----:B--2---:R-:W-:-:S04]  /*00d0*/  FMUL R3, R4, 0.5 ;  /* 0x3f00000004037820 */ /* 0x004fc80000400000 */
[----:B------:R-:W-:-:S04]  /*00e0*/  FFMA R3, R4, R4, -R3 ;  /* 0x0000000404037223 */ /* 0x000fc80000000803 */
[----:B------:R-:W-:-:S04]  /*00f0*/  FADD R3, R3, 0.25 ;  /* 0x3e80000003037421 */ /* 0x000fc80000000000 */
[----:B------:R-:W-:-:S04]  /*0100*/  FADD R0, |R3|, 0.0010000000474974513054 ;  /* 0x3a83126f03007421 */ /* 0x000fc80000000200 */
[----:B------:R0:W1:Y:S01]  /*0110*/  MUFU.RSQ R3, R0 ;  /* 0x0000000000037308 */ /* 0x0000620000001400 */
[----:B------:R-:W-:-:S04]  /*0120*/  IADD3 R6, PT, PT, R0, -0xd000000, RZ ;  /* 0xf300000000067810 */ /* 0x000fc80007ffe0ff */
[----:B------:R-:W-:-:S13]  /*0130*/  ISETP.GT.U32.AND P0, PT, R6, 0x727fffff, PT ;  /* 0x727fffff0600780c */ /* 0x000fda0003f04070 */
[----:B01----:R-:W-:Y:S05]  /*0140*/  @!P0 BRA `(.L_x_1) ;  /* 0x00000000000c8947 */ /* 0x003fea0003800000 */
[----:B------:R-:W-:-:S07]  /*0150*/  MOV R8, 0x170 ;  /* 0x0000017000087802 */ /* 0x000fce0000000f00 */
[----:B------:R-:W-:Y:S05]  /*0160*/  CALL.REL.NOINC `($__internal_0_$__cuda_sm20_sqrt_rn_f32_slowpath) ;  /* 0x0000001800e87944 */ /* 0x000fea0003c00000 */
[----:B------:R-:W-:Y:S05]  /*0170*/  BRA `(.L_x_2) ;  /* 0x0000000000107947 */ /* 0x000fea0003800000 */
.L_x_1:
[----:B------:R-:W-:Y:S01]  /*0180*/  FMUL.FTZ R5, R0, R3 ;  /* 0x0000000300057220 */ /* 0x000fe20000410000 */
[----:B------:R-:W-:-:S03]  /*0190*/  FMUL.FTZ R3, R3, 0.5 ;  /* 0x3f00000003037820 */ /* 0x000fc60000410000 */
[----:B------:R-:W-:-:S04]  /*01a0*/  FFMA R0, -R5, R5, R0 ;  /* 0x0000000505007223 */ /* 0x000fc80000000100 */
[----:B------:R-:W-:-:S07]  /*01b0*/  FFMA R0, R0, R3, R5 ;  /* 0x0000000300007223 */ /* 0x000fce0000000005 */
.L_x_2:
[----:B------:R-:W-:Y:S05]  /*01c0*/  BSYNC.RECONVERGENT B0 ;  /* 0x0000000000007941 */ /* 0x000fea0003800200 */
.L_x_0:
[C---:B------:R-:W-:Y:S01]  /*01d0*/  FMUL R3, R0.reuse, 0.5 ;  /* 0x3f00000000037820 */ /* 0x040fe20000400000 */
[----:B------:R-:W-:Y:S03]  /*01e0*/  BSSY.RECONVERGENT B0, `(.L_x_3) ;  /* 0x0000010000007945 */ /* 0x000fe60003800200 */
[----:B------:R-:W-:-:S04]  /*01f0*/  FFMA R3, R0, R0, -R3 ;  /* 0x0000000000037223 */ /* 0x000fc80000000803 */
[----:B------:R-:W-:-:S04]  /*0200*/  FADD R3, R3, 0.25 ;  /* 0x3e80000003037421 */ /* 0x000fc80000000000 */
[----:B------:R-:W-:-:S04]  /*0210*/  FADD R3, |R3|, 0.0010000000474974513054 ;  /* 0x3a83126f03037421 */ /* 0x000fc80000000200 */
[----:B------:R0:W1:Y:S01]  /*0220*/  MUFU.RSQ R4, R3 ;  /* 0x0000000300047308 */ /* 0x0000620000001400 */
[----:B------:R-:W-:-:S04]  /*0230*/  IADD3 R0, PT, PT, R3, -0xd000000, RZ ;  /* 0xf300000003007810 */ /* 0x000fc80007ffe0ff */
[----:B------:R-:W-:-:S13]  /*0240*/  ISETP.GT.U32.AND P0, PT, R0, 0x727fffff, PT ;  /* 0x727fffff0000780c */ /* 0x000fda0003f04070 */
[----:B01----:R-:W-:Y:S05]  /*0250*/  @!P0 BRA `(.L_x_4) ;  /* 0x0000000000108947 */ /* 0x003fea0003800000 */
[----:B------:R-:W-:Y:S02]  /*0260*/  MOV R0, R3 ;  /* 0x0000000300007202 */ /* 0x000fe40000000f00 */
[----:B------:R-:W-:-:S07]  /*0270*/  MOV R8, 0x290 ;  /* 0x0000029000087802 */ /* 0x000fce0000000f00 */
[----:B------:R-:W-:Y:S05]  /*0280*/  CALL.REL.NOINC `($__internal_0_$__cuda_sm20_sqrt_rn_f32_slowpath) ;  /* 0x0000001800a07944 */ /* 0x000fea0003c00000 */
[----:B------:R-:W-:Y:S05]  /*0290*/  BRA `(.L_x_5) ;  /* 0x0000000000107947 */ /* 0x000fea0003800000 */
.L_x_4:
[----:B------:R-:W-:Y:S01]  /*02a0*/  FMUL.FTZ R0, R3, R4 ;  /* 0x0000000403007220 */ /* 0x000fe20000410000 */
[----:B------:R-:W-:-:S03]  /*02b0*/  FMUL.FTZ R4, R4, 0.5 ;  /* 0x3f00000004047820 */ /* 0x000fc60000410000 */
[----:B------:R-:W-:-:S04]  /*02c0*/  FFMA R3, -R0, R0, R3 ;  /* 0x0000000000037223 */ /* 0x000fc80000000103 */
[----:B------:R-:W-:-:S07]  /*02d0*/  FFMA R0, R3, R4, R0 ;  /* 0x0000000403007223 */ /* 0x000fce0000000000 */
.L_x_5:
[----:B------:R-:W-:Y:S05]  /*02e0*/  BSYNC.RECONVERGENT B0 ;  /* 0x0000000000007941 */ /* 0x000fea0003800200 */
.L_x_3:
        /* <DEDUP_REMOVED lines=13> */
.L_x_7:
[----:B------:R-:W-:Y:S01]  /*03c0*/  FMUL.FTZ R0, R3, R4 ;  /* 0x0000000403007220 */ /* 0x000fe20000410000 */
[----:B------:R-:W-:-:S03]  /*03d0*/  FMUL.FTZ R4, R4, 0.5 ;  /* 0x3f00000004047820 */ /* 0x000fc60000410000 */
[----:B------:R-:W-:-:S04]  /*03e0*/  FFMA R3, -R0, R0, R3 ;  /* 0x0000000000037223 */ /* 0x000fc80000000103 */
[----:B------:R-:W-:-:S07]  /*03f0*/  FFMA R0, R3, R4, R0 ;  /* 0x0000000403007223 */ /* 0x000fce0000000000 */
.L_x_8:
[----:B------:R-:W-:Y:S05]  /*0400*/  BSYNC.RECONVERGENT B0 ;  /* 0x0000000000007941 */ /* 0x000fea0003800200 */
.L_x_6:
        /* <DEDUP_REMOVED lines=13> */
.L_x_10:
[----:B------:R-:W-:Y:S01]  /*04e0*/  FMUL.FTZ R0, R3, R4 ;  /* 0x0000000403007220 */ /* 0x000fe20000410000 */
[----:B------:R-:W-:-:S03]  /*04f0*/  FMUL.FTZ R4, R4, 0.5 ;  /* 0x3f00000004047820 */ /* 0x000fc60000410000 */
[----:B------:R-:W-:-:S04]  /*0500*/  FFMA R3, -R0, R0, R3 ;  /* 0x0000000000037223 */ /* 0x000fc80000000103 */
[----:B------:R-:W-:-:S07]  /*0510*/  FFMA R0, R3, R4, R0 ;  /* 0x0000000403007223 */ /* 0x000fce0000000000 */
.L_x_11:
[----:B------:R-:W-:Y:S05]  /*0520*/  BSYNC.RECONVERGENT B0 ;  /* 0x0000000000007941 */ /* 0x000fea0003800200 */
.L_x_9:
        /* <DEDUP_REMOVED lines=13> */
.L_x_13:
[----:B------:R-:W-:Y:S01]  /*0600*/  FMUL.FTZ R0, R3, R4 ;  /* 0x0000000403007220 */ /* 0x000fe20000410000 */
[----:B------:R-:W-:-:S03]  /*0610*/  FMUL.FTZ R4, R4, 0.5 ;  /* 0x3f00000004047820 */ /* 0x000fc60000410000 */
[----:B------:R-:W-:-:S04]  /*0620*/  FFMA R3, -R0, R0, R3 ;  /* 0x0000000000037223 */ /* 0x000fc80000000103 */
[----:B------:R-:W-:-:S07]  /*0630*/  FFMA R0, R3, R4, R0 ;  /* 0x0000000403007223 */ /* 0x000fce0000000000 */
.L_x_14:
[----:B------:R-:W-:Y:S05]  /*0640*/  BSYNC.RECONVERGENT B0 ;  /* 0x0000000000007941 */ /* 0x000fea0003800200 */
.L_x_12:
        /* <DEDUP_REMOVED lines=13> */
.L_x_16:
[----:B------:R-:W-:Y:S01]  /*0720*/  FMUL.FTZ R0, R3, R4 ;  /* 0x0000000403007220 */ /* 0x000fe20000410000 */
[----:B------:R-:W-:-:S03]  /*0730*/  FMUL.FTZ R4, R4, 0.5 ;  /* 0x3f00000004047820 */ /* 0x000fc60000410000 */
[----:B------:R-:W-:-:S04]  /*0740*/  FFMA R3, -R0, R0, R3 ;  /* 0x0000000000037223 */ /* 0x000fc80000000103 */
[----:B------:R-:W-:-:S07]  /*0750*/  FFMA R0, R3, R4, R0 ;  /* 0x0000000403007223 */ /* 0x000fce0000000000 */
.L_x_17:
[----:B------:R-:W-:Y:S05]  /*0760*/  BSYNC.RECONVERGENT B0 ;  /* 0x0000000000007941 */ /* 0x000fea0003800200 */
.L_x_15:
        /* <DEDUP_REMOVED lines=13> */
.L_x_19:
[----:B------:R-:W-:Y:S01]  /*0840*/  FMUL.FTZ R0, R3, R4 ;  /* 0x0000000403007220 */ /* 0x000fe20000410000 */
[----:B------:R-:W-:-:S03]  /*0850*/  FMUL.FTZ R4, R4, 0.5 ;  /* 0x3f00000004047820 */ /* 0x000fc60000410000 */
[----:B------:R-:W-:-:S04]  /*0860*/  FFMA R3, -R0, R0, R3 ;  /* 0x0000000000037223 */ /* 0x000fc80000000103 */
[----:B------:R-:W-:-:S07]  /*0870*/  FFMA R0, R3, R4, R0 ;  /* 0x0000000403007223 */ /* 0x000fce0000000000 */
.L_x_20:
[----:B------:R-:W-:Y:S05]  /*0880*/  BSYNC.RECONVERGENT B0 ;  /* 0x0000000000007941 */ /* 0x000fea0003800200 */
.L_x_18:
        /* <DEDUP_REMOVED lines=13> */
.L_x_22:
[----:B------:R-:W-:Y:S01]  /*0960*/  FMUL.FTZ R0, R3, R4 ;  /* 0x0000000403007220 */ /* 0x000fe20000410000 */
[----:B------:R-:W-:-:S03]  /*0970*/  FMUL.FTZ R4, R4, 0.5 ;  /* 0x3f00000004047820 */ /* 0x000fc60000410000 */
[----:B------:R-:W-:-:S04]  /*0980*/  FFMA R3, -R0, R0, R3 ;  /* 0x0000000000037223 */ /* 0x000fc80000000103 */
[----:B------:R-:W-:-:S07]  /*0990*/  FFMA R0, R3, R4, R0 ;  /* 0x0000000403007223 */ /* 0x000fce0000000000 */
.L_x_23:
[----:B------:R-:W-:Y:S05]  /*09a0*/  BSYNC.RECONVERGENT B0 ;  /* 0x0000000000007941 */ /* 0x000fea0003800200 */
.L_x_21:
        /* <DEDUP_REMOVED lines=13> */
.L_x_25:
[----:B------:R-:W-:Y:S01]  /*0a80*/  FMUL.FTZ R0, R3, R4 ;  /* 0x0000000403007220 */ /* 0x000fe20000410000 */
[----:B------:R-:W-:-:S03]  /*0a90*/  FMUL.FTZ R4, R4, 0.5 ;  /* 0x3f00000004047820 */ /* 0x000fc60000410000 */
[----:B------:R-:W-:-:S04]  /*0aa0*/  FFMA R3, -R0, R0, R3 ;  /* 0x0000000000037223 */ /* 0x000fc80000000103 */
[----:B------:R-:W-:-:S07]  /*0ab0*/  FFMA R0, R3, R4, R0 ;  /* 0x0000000403007223 */ /* 0x000fce0000000000 */
.L_x_26:
[----:B------:R-:W-:Y:S05]  /*0ac0*/  BSYNC.RECONVERGENT B0 ;  /* 0x0000000000007941 */ /* 0x000fea0003800200 */
.L_x_24:
        /* <DEDUP_REMOVED lines=13> */
.L_x_28:
[----:B------:R-:W-:Y:S01]  /*0ba0*/  FMUL.FTZ R0, R3, R4 ;  /* 0x0000000403007220 */ /* 0x000fe20000410000 */
[----:B------:R-:W-:-:S03]  /*0bb0*/  FMUL.FTZ R4, R4, 0.5 ;  /* 0x3f00000004047820 */ /* 0x000fc60000410000 */
[----:B------:R-:W-:-:S04]  /*0bc0*/  FFMA R3, -R0, R0, R3 ;  /* 0x0000000000037223 */ /* 0x000fc80000000103 */
[----:B------:R-:W-:-:S07]  /*0bd0*/  FFMA R0, R3, R4, R0 ;  /* 0x0000000403007223 */ /* 0x000fce0000000000 */
.L_x_29:
[----:B------:R-:W-:Y:S05]  /*0be0*/  BSYNC.RECONVERGENT B0 ;  /* 0x0000000000007941 */ /* 0x000fea0003800200 */
.L_x_27:
        /* <DEDUP_REMOVED lines=13> */
.L_x_31:
[----:B------:R-:W-:Y:S01]  /*0cc0*/  FMUL.FTZ R0, R3, R4 ;  /* 0x0000000403007220 */ /* 0x000fe20000410000 */
[----:B------:R-:W-:-:S03]  /*0cd0*/  FMUL.FTZ R4, R4, 0.5 ;  /* 0x3f00000004047820 */ /* 0x000fc60000410000 */
[----:B------:R-:W-:-:S04]  /*0ce0*/  FFMA R3, -R0, R0, R3 ;  /* 0x0000000000037223 */ /* 0x000fc80000000103 */
[----:B------:R-:W-:-:S07]  /*0cf0*/  FFMA R0, R3, R4, R0 ;  /* 0x0000000403007223 */ /* 0x000fce0000000000 */
.L_x_32:
[----:B------:R-:W-:Y:S05]  /*0d00*/  BSYNC.RECONVERGENT B0 ;  /* 0x0000000000007941 */ /* 0x000fea0003800200 */
.L_x_30:
        /* <DEDUP_REMOVED lines=13> */
.L_x_34:
[----:B------:R-:W-:Y:S01]  /*0de0*/  FMUL.FTZ R0, R3, R4 ;  /* 0x0000000403007220 */ /* 0x000fe20000410000 */
[----:B------:R-:W-:-:S03]  /*0df0*/  FMUL.FTZ R4, R4, 0.5 ;  /* 0x3f00000004047820 */ /* 0x000fc60000410000 */
[----:B------:R-:W-:-:S04]  /*0e00*/  FFMA R3, -R0, R0, R3 ;  /* 0x0000000000037223 */ /* 0x000fc80000000103 */
[----:B------:R-:W-:-:S07]  /*0e10*/  FFMA R0, R3, R4, R0 ;  /* 0x0000000403007223 */ /* 0x000fce0000000000 */
.L_x_35:
[----:B------:R-:W-:Y:S05]  /*0e20*/  BSYNC.RECONVERGENT B0 ;  /* 0x0000000000007941 */ /* 0x000fea0003800200 */
.L_x_33:
        /* <DEDUP_REMOVED lines=13> */
.L_x_37:
[----:B------:R-:W-:Y:S01]  /*0f00*/  FMUL.FTZ R0, R3, R4 ;  /* 0x0000000403007220 */ /* 0x000fe20000410000 */
[----:B------:R-:W-:-:S03]  /*0f10*/  FMUL.FTZ R4, R4, 0.5 ;  /* 0x3f00000004047820 */ /* 0x000fc60000410000 */
[----:B------:R-:W-:-:S04]  /*0f20*/  FFMA R3, -R0, R0, R3 ;  /* 0x0000000000037223 */ /* 0x000fc80000000103 */
[----:B------:R-:W-:-:S07]  /*0f30*/  FFMA R0, R3, R4, R0 ;  /* 0x0000000403007223 */ /* 0x000fce0000000000 */
.L_x_38:
[----:B------:R-:W-:Y:S05]  /*0f40*/  BSYNC.RECONVERGENT B0 ;  /* 0x0000000000007941 */ /* 0x000fea0003800200 */
.L_x_36:
        /* <DEDUP_REMOVED lines=13> */
.L_x_40:
[----:B------:R-:W-:Y:S01]  /*1020*/  FMUL.FTZ R0, R3, R4 ;  /* 0x0000000403007220 */ /* 0x000fe20000410000 */
[----:B------:R-:W-:-:S03]  /*1030*/  FMUL.FTZ R4, R4, 0.5 ;  /* 0x3f00000004047820 */ /* 0x000fc60000410000 */
[----:B------:R-:W-:-:S04]  /*1040*/  FFMA R3, -R0, R0, R3 ;  /* 0x0000000000037223 */ /* 0x000fc80000000103 */
[----:B------:R-:W-:-:S07]  /*1050*/  FFMA R0, R3, R4, R0 ;  /* 0x0000000403007223 */ /* 0x000fce0000000000 */
.L_x_41:
[----:B------:R-:W-:Y:S05]  /*1060*/  BSYNC.RECONVERGENT B0 ;  /* 0x0000000000007941 */ /* 0x000fea0003800200 */
.L_x_39:
        /* <DEDUP_REMOVED lines=13> */
.L_x_43:
[----:B------:R-:W-:Y:S01]  /*1140*/  FMUL.FTZ R0, R3, R4 ;  /* 0x0000000403007220 */ /* 0x000fe20000410000 */
[----:B------:R-:W-:-:S03]  /*1150*/  FMUL.FTZ R4, R4, 0.5 ;  /* 0x3f00000004047820 */ /* 0x000fc60000410000 */
[----:B------:R-:W-:-:S04]  /*1160*/  FFMA R3, -R0, R0, R3 ;  /* 0x0000000000037223 */ /* 0x000fc80000000103 */
[----:B------:R-:W-:-:S07]  /*1170*/  FFMA R0, R3, R4, R0 ;  /* 0x0000000403007223 */ /* 0x000fce0000000000 */
.L_x_44:
[----:B------:R-:W-:Y:S05]  /*1180*/  BSYNC.RECONVERGENT B0 ;  /* 0x0000000000007941 */ /* 0x000fea0003800200 */
.L_x_42:
        /* <DEDUP_REMOVED lines=13> */
.L_x_46:
[----:B------:R-:W-:Y:S01]  /*1260*/  FMUL.FTZ R0, R3, R4 ;  /* 0x0000000403007220 */ /* 0x000fe20000410000 */
[----:B------:R-:W-:-:S03]  /*1270*/  FMUL.FTZ R4, R4, 0.5 ;  /* 0x3f00000004047820 */ /* 0x000fc60000410000 */
[----:B------:R-:W-:-:S04]  /*1280*/  FFMA R3, -R0, R0, R3 ;  /* 0x0000000000037223 */ /* 0x000fc80000000103 */
[----:B------:R-:W-:-:S07]  /*1290*/  FFMA R0, R3, R4, R0 ;  /* 0x0000000403007223 */ /* 0x000fce0000000000 */
.L_x_47:
[----:B------:R-:W-:Y:S05]  /*12a0*/  BSYNC.RECONVERGENT B0 ;  /* 0x0000000000007941 */ /* 0x000fea0003800200 */
.L_x_45:
        /* <DEDUP_REMOVED lines=13> */
.L_x_49:
[----:B------:R-:W-:Y:S01]  /*1380*/  FMUL.FTZ R0, R3, R4 ;  /* 0x0000000403007220 */ /* 0x000fe20000410000 */
[----:B------:R-:W-:-:S03]  /*1390*/  FMUL.FTZ R4, R4, 0.5 ;  /* 0x3f00000004047820 */ /* 0x000fc60000410000 */
[----:B------:R-:W-:-:S04]  /*13a0*/  FFMA R3, -R0, R0, R3 ;  /* 0x0000000000037223 */ /* 0x000fc80000000103 */
[----:B------:R-:W-:-:S07]  /*13b0*/  FFMA R0, R3, R4, R0 ;  /* 0x0000000403007223 */ /* 0x000fce0000000000 */
.L_x_50:
[----:B------:R-:W-:Y:S05]  /*13c0*/  BSYNC.RECONVERGENT B0 ;  /* 0x0000000000007941 */ /* 0x000fea0003800200 */
.L_x_48:
        /* <DEDUP_REMOVED lines=13> */
.L_x_52:
[----:B------:R-:W-:Y:S01]  /*14a0*/  FMUL.FTZ R0, R3, R4 ;  /* 0x0000000403007220 */ /* 0x000fe20000410000 */
[----:B------:R-:W-:-:S03]  /*14b0*/  FMUL.FTZ R4, R4, 0.5 ;  /* 0x3f00000004047820 */ /* 0x000fc60000410000 */
[----:B------:R-:W-:-:S04]  /*14c0*/  FFMA R3, -R0, R0, R3 ;  /* 0x0000000000037223 */ /* 0x000fc80000000103 */
[----:B------:R-:W-:-:S07]  /*14d0*/  FFMA R0, R3, R4, R0 ;  /* 0x0000000403007223 */ /* 0x000fce0000000000 */
.L_x_53:
[----:B------:R-:W-:Y:S05]  /*14e0*/  BSYNC.RECONVERGENT B0 ;  /* 0x0000000000007941 */ /* 0x000fea0003800200 */
.L_x_51:
        /* <DEDUP_REMOVED lines=13> */
.L_x_55:
[----:B------:R-:W-:Y:S01]  /*15c0*/  FMUL.FTZ R0, R3, R4 ;  /* 0x0000000403007220 */ /* 0x000fe20000410000 */
[----:B------:R-:W-:-:S03]  /*15d0*/  FMUL.FTZ R4, R4, 0.5 ;  /* 0x3f00000004047820 */ /* 0x000fc60000410000 */
[----:B------:R-:W-:-:S04]  /*15e0*/  FFMA R3, -R0, R0, R3 ;  /* 0x0000000000037223 */ /* 0x000fc80000000103 */
[----:B------:R-:W-:-:S07]  /*15f0*/  FFMA R0, R3, R4, R0 ;  /* 0x0000000403007223 */ /* 0x000fce0000000000 */
.L_x_56:
[----:B------:R-:W-:Y:S05]  /*1600*/  BSYNC.RECONVERGENT B0 ;  /* 0x0000000000007941 */ /* 0x000fea0003800200 */
.L_x_54:
        /* <DEDUP_REMOVED lines=13> */
.L_x_58:
[----:B------:R-:W-:Y:S01]  /*16e0*/  FMUL.FTZ R0, R3, R4 ;  /* 0x0000000403007220 */ /* 0x000fe20000410000 */
[----:B------:R-:W-:-:S03]  /*16f0*/  FMUL.FTZ R4, R4, 0.5 ;  /* 0x3f00000004047820 */ /* 0x000fc60000410000 */
[----:B------:R-:W-:-:S04]  /*1700*/  FFMA R3, -R0, R0, R3 ;  /* 0x0000000000037223 */ /* 0x000fc80000000103 */
[----:B------:R-:W-:-:S07]  /*1710*/  FFMA R0, R3, R4, R0 ;  /* 0x0000000403007223 */ /* 0x000fce0000000000 */
.L_x_59:
[----:B------:R-:W-:Y:S05]  /*1720*/  BSYNC.RECONVERGENT B0 ;  /* 0x0000000000007941 */ /* 0x000fea0003800200 */
.L_x_57:
        /* <DEDUP_REMOVED lines=13> */
.L_x_61:
[----:B------:R-:W-:Y:S01]  /*1800*/  FMUL.FTZ R0, R3, R4 ;  /* 0x0000000403007220 */ /* 0x000fe20000410000 */
[----:B------:R-:W-:-:S03]  /*1810*/  FMUL.FTZ R4, R4, 0.5 ;  /* 0x3f00000004047820 */ /* 0x000fc60000410000 */
[----:B------:R-:W-:-:S04]  /*1820*/  FFMA R3, -R0, R0, R3 ;  /* 0x0000000000037223 */ /* 0x000fc80000000103 */
[----:B------:R-:W-:-:S07]  /*1830*/  FFMA R0, R3, R4, R0 ;  /* 0x0000000403007223 */ /* 0x000fce0000000000 */
.L_x_62:
[----:B------:R-:W-:Y:S05]  /*1840*/  BSYNC.RECONVERGENT B0 ;  /* 0x0000000000007941 */ /* 0x000fea0003800200 */
.L_x_60:
        /* <DEDUP_REMOVED lines=13> */
.L_x_64:
[----:B------:R-:W-:Y:S01]  /*1920*/  FMUL.FTZ R0, R3, R4 ;  /* 0x0000000403007220 */ /* 0x000fe20000410000 */
[----:B------:R-:W-:-:S03]  /*1930*/  FMUL.FTZ R4, R4, 0.5 ;  /* 0x3f00000004047820 */ /* 0x000fc60000410000 */
[----:B------:R-:W-:-:S04]  /*1940*/  FFMA R3, -R0, R0, R3 ;  /* 0x0000000000037223 */ /* 0x000fc80000000103 */
[----:B------:R-:W-:-:S07]  /*1950*/  FFMA R0, R3, R4, R0 ;  /* 0x0000000403007223 */ /* 0x000fce0000000000 */
.L_x_65:
[----:B------:R-:W-:Y:S05]  /*1960*/  BSYNC.RECONVERGENT B0 ;  /* 0x0000000000007941 */ /* 0x000fea0003800200 */
.L_x_63:
        /* <DEDUP_REMOVED lines=13> */
.L_x_67:
[----:B------:R-:W-:Y:S01]  /*1a40*/  FMUL.FTZ R0, R3, R4 ;  /* 0x0000000403007220 */ /* 0x000fe20000410000 */
[----:B------:R-:W-:-:S03]  /*1a50*/  FMUL.FTZ R4, R4, 0.5 ;  /* 0x3f00000004047820 */ /* 0x000fc60000410000 */
[----:B------:R-:W-:-:S04]  /*1a60*/  FFMA R3, -R0, R0, R3 ;  /* 0x0000000000037223 */ /* 0x000fc80000000103 */
[----:B------:R-:W-:-:S07]  /*1a70*/  FFMA R0, R3, R4, R0 ;  /* 0x0000000403007223 */ /* 0x000fce0000000000 */
.L_x_68:
[----:B------:R-:W-:Y:S05]  /*1a80*/  BSYNC.RECONVERGENT B0 ;  /* 0x0000000000007941 */ /* 0x000fea0003800200 */
.L_x_66:
        /* <DEDUP_REMOVED lines=13> */
.L_x_70:
[----:B------:R-:W-:Y:S01]  /*1b60*/  FMUL.FTZ R0, R3, R4 ;  /* 0x0000000403007220 */ /* 0x000fe20000410000 */
[----:B------:R-:W-:-:S03]  /*1b70*/  FMUL.FTZ R4, R4, 0.5 ;  /* 0x3f00000004047820 */ /* 0x000fc60000410000 */
[----:B------:R-:W-:-:S04]  /*1b80*/  FFMA R3, -R0, R0, R3 ;  /* 0x0000000000037223 */ /* 0x000fc80000000103 */
[----:B------:R-:W-:-:S07]  /*1b90*/  FFMA R0, R3, R4, R0 ;  /* 0x0000000403007223 */ /* 0x000fce0000000000 */
.L_x_71:
[----:B------:R-:W-:Y:S05]  /*1ba0*/  BSYNC.RECONVERGENT B0 ;  /* 0x0000000000007941 */ /* 0x000fea0003800200 */
.L_x_69:
        /* <DEDUP_REMOVED lines=11> */
[----:B------:R-:W-:Y:S01]  /*1c60*/  MOV R7, R0 ;  /* 0x0000000000077202 */ /* 0x000fe20000000f00 */
[----:B------:R-:W-:Y:S06]  /*1c70*/  BRA `(.L_x_74) ;  /* 0x0000000000107947 */ /* 0x000fec0003800000 */
.L_x_73:
[----:B------:R-:W-:Y:S01]  /*1c80*/  FMUL.FTZ R7, R0, R3 ;  /* 0x0000000300077220 */ /* 0x000fe20000410000 */
[----:B------:R-:W-:-:S03]  /*1c90*/  FMUL.FTZ R3, R3, 0.5 ;  /* 0x3f00000003037820 */ /* 0x000fc60000410000 */
[----:B------:R-:W-:-:S04]  /*1ca0*/  FFMA R0, -R7, R7, R0 ;  /* 0x0000000707007223 */ /* 0x000fc80000000100 */
[----:B------:R-:W-:-:S07]  /*1cb0*/  FFMA R7, R0, R3, R7 ;  /* 0x0000000300077223 */ /* 0x000fce0000000007 */
.L_x_74:
[----:B------:R-:W-:Y:S05]  /*1cc0*/  BSYNC.RECONVERGENT B0 ;  /* 0x0000000000007941 */ /* 0x000fea0003800200 */
.L_x_72:
[----:B------:R-:W0:Y:S02]  /*1cd0*/  LDC.64 R4, c[0x0][0x388] ;  /* 0x0000e200ff047b82 */ /* 0x000e240000000a00 */
[----:B0-----:R-:W-:-:S05]  /*1ce0*/  IMAD.WIDE R2, R2, 0x4, R4 ;  /* 0x0000000402027825 */ /* 0x001fca00078e0204 */
[----:B------:R-:W-:Y:S01]  /*1cf0*/  STG.E desc[UR4][R2.64], R7 ;  /* 0x0000000702007986 */ /* 0x000fe2000c101904 */
[----:B------:R-:W-:Y:S05]  /*1d00*/  EXIT ;  /* 0x000000000000794d */ /* 0x000fea0003800000 */
        .weak           $__internal_0_$__cuda_sm20_sqrt_rn_f32_slowpath
        .type           $__internal_0_$__cuda_sm20_sqrt_rn_f32_slowpath,@function
        .size           $__internal_0_$__cuda_sm20_sqrt_rn_f32_slowpath,(.L_x_80 - $__internal_0_$__cuda_sm20_sqrt_rn_f32_slowpath)
$__internal_0_$__cuda_sm20_sqrt_rn_f32_slowpath:
[----:B------:R-:W-:-:S13]  /*1d10*/  LOP3.LUT P0, RZ, R0, 0x7fffffff, RZ, 0xc0, !PT ;  /* 0x7fffffff00ff7812 */ /* 0x000fda000780c0ff */
[----:B------:R-:W-:Y:S01]  /*1d20*/  @!P0 MOV R3, R0 ;  /* 0x0000000000038202 */ /* 0x000fe20000000f00 */
[----:B------:R-:W-:Y:S06]  /*1d30*/  @!P0 BRA `(.L_x_75) ;  /* 0x0000000000408947 */ /* 0x000fec0003800000 */
[----:B------:R-:W-:-:S13]  /*1d40*/  FSETP.GEU.FTZ.AND P0, PT, R0, RZ, PT ;  /* 0x000000ff0000720b */ /* 0x000fda0003f1e000 */
[----:B------:R-:W-:Y:S01]  /*1d50*/  @!P0 MOV R3, 0x7fffffff ;  /* 0x7fffffff00038802 */ /* 0x000fe20000000f00 */
[----:B------:R-:W-:Y:S06]  /*1d60*/  @!P0 BRA `(.L_x_75) ;  /* 0x0000000000348947 */ /* 0x000fec0003800000 */
[----:B------:R-:W-:-:S13]  /*1d70*/  FSETP.GTU.FTZ.AND P0, PT, |R0|, +INF , PT ;  /* 0x7f8000000000780b */ /* 0x000fda0003f1c200 */
[----:B------:R-:W-:Y:S01]  /*1d80*/  @P0 FADD.FTZ R3, R0, 1 ;  /* 0x3f80000000030421 */ /* 0x000fe20000010000 */
[----:B------:R-:W-:Y:S06]  /*1d90*/  @P0 BRA `(.L_x_75) ;  /* 0x0000000000280947 */ /* 0x000fec0003800000 */
[----:B------:R-:W-:-:S13]  /*1da0*/  FSETP.NEU.FTZ.AND P0, PT, |R0|, +INF , PT ;  /* 0x7f8000000000780b */ /* 0x000fda0003f1d200 */
[----:B------:R-:W-:-:S04]  /*1db0*/  @P0 FFMA R4, R0, 1.84467440737095516160e+19, RZ ;  /* 0x5f80000000040823 */ /* 0x000fc800000000ff */
[----:B------:R-:W0:Y:S02]  /*1dc0*/  @P0 MUFU.RSQ R3, R4 ;  /* 0x0000000400030308 */ /* 0x000e240000001400 */
[----:B0-----:R-:W-:Y:S01]  /*1dd0*/  @P0 FMUL.FTZ R5, R4, R3 ;  /* 0x0000000304050220 */ /* 0x001fe20000410000 */
[----:B------:R-:W-:Y:S01]  /*1de0*/  @P0 FMUL.FTZ R7, R3, 0.5 ;  /* 0x3f00000003070820 */ /* 0x000fe20000410000 */
[----:B------:R-:W-:Y:S02]  /*1df0*/  @!P0 MOV R3, R0 ;  /* 0x0000000000038202 */ /* 0x000fe40000000f00 */
[----:B------:R-:W-:-:S04]  /*1e00*/  @P0 FADD.FTZ R6, -R5, -RZ ;  /* 0x800000ff05060221 */ /* 0x000fc80000010100 */
[----:B------:R-:W-:-:S04]  /*1e10*/  @P0 FFMA R6, R5, R6, R4 ;  /* 0x0000000605060223 */ /* 0x000fc80000000004 */
[----:B------:R-:W-:-:S04]  /*1e20*/  @P0 FFMA R6, R6, R7, R5 ;  /* 0x0000000706060223 */ /* 0x000fc80000000005 */
[----:B------:R-:W-:-:S07]  /*1e30*/  @P0 FMUL.FTZ R3, R6, 2.3283064365386962891e-10 ;  /* 0x2f80000006030820 */ /* 0x000fce0000410000 */
.L_x_75:
[----:B------:R-:W-:Y:S01]  /*1e40*/  HFMA2 R5, -RZ, RZ, 0, 0 ;  /* 0x00000000ff057431 */ /* 0x000fe200000001ff */
[----:B------:R-:W-:Y:S02]  /*1e50*/  MOV R4, R8 ;  /* 0x0000000800047202 */ /* 0x000fe40000000f00 */
[----:B------:R-:W-:Y:S02]  /*1e60*/  MOV R0, R3 ;  /* 0x0000000300007202 */ /* 0x000fe40000000f00 */
[----:B------:R-:W-:Y:S05]  /*1e70*/  RET.REL.NODEC R4 `(_Z13compute_boundPfS_i) ;  /* 0xffffffe004607950 */ /* 0x000fea0003c3ffff */
.L_x_76:
[----:B------:R-:W-:-:S00]  /*1e80*/  BRA `(.L_x_76) ;  /* 0xfffffffc00fc7947 */ /* 0x000fc0000383ffff */
[----:B------:R-:W-:-:S00]  /*1e90*/  NOP ;  /* 0x0000000000007918 */ /* 0x000fc00000000000 */
        /* <DEDUP_REMOVED lines=14> */
.L_x_80:


//--------------------- .text._Z11poly_kernelPfS_i --------------------------
	.section	.text._Z11poly_kernelPfS_i,"ax",@progbits
	.align	128
        .global         _Z11poly_kernelPfS_i
        .type           _Z11poly_kernelPfS_i,@function
        .size           _Z11poly_kernelPfS_i,(.L_x_82 - _Z11poly_kernelPfS_i)
        .other          _Z11poly_kernelPfS_i,@"STO_CUDA_ENTRY STV_DEFAULT"
_Z11poly_kernelPfS_i:
.text._Z11poly_kernelPfS_i:
        /* <DEDUP_REMOVED lines=11> */
[----:B-1----:R-:W2:Y:S02]  /*00b0*/  LDG.E R2, desc[UR4][R2.64] ;  /* 0x0000000402027981 */ /* 0x002ea4000c1e1900 */
[----:B--2---:R-:W-:-:S04]  /*00c0*/  FADD R5, R2, R2 ;  /* 0x0000000202057221 */ /* 0x004fc80000000000 */
[----:B------:R-:W-:-:S04]  /*00d0*/  FFMA R5, R2, R2, R5 ;  /* 0x0000000202057223 */ /* 0x000fc80000000005 */
[----:B------:R-:W-:-:S04]  /*00e0*/  FADD R5, R5, 1 ;  /* 0x3f80000005057421 */ /* 0x000fc80000000000 */
[----:B------:R-:W-:-:S04]  /*00f0*/  FADD R0, R5, R5 ;  /* 0x0000000505007221 */ /* 0x000fc80000000000 */
[----:B------:R-:W-:Y:S02]  /*0100*/  FFMA R0, R5, R5, R0 ;  /* 0x0000000505007223 */ /* 0x000fe40000000000 */
[----:B------:R-:W0:Y:S02]  /*0110*/  LDC.64 R4, c[0x0][0x388] ;  /* 0x0000e200ff047b82 */ /* 0x000e240000000a00 */
[----:B------:R-:W-:-:S04]  /*0120*/  FADD R0, R0, 1 ;  /* 0x3f80000000007421 */ /* 0x000fc80000000000 */
[----:B------:R-:W-:-:S04]  /*0130*/  FADD R9, R0, R0 ;  /* 0x0000000000097221 */ /* 0x000fc80000000000 */
[----:B------:R-:W-:-:S04]  /*0140*/  FFMA R9, R0, R0, R9 ;  /* 0x0000000000097223 */ /* 0x000fc80000000009 */
[----:B------:R-:W-:-:S04]  /*0150*/  FADD R9, R9, 1 ;  /* 0x3f80000009097421 */ /* 0x000fc80000000000 */
[----:B------:R-:W-:-:S04]  /*0160*/  FADD R0, R9, R9 ;  /* 0x0000000909007221 */ /* 0x000fc80000000000 */
[----:B------:R-:W-:Y:S01]  /*0170*/  FFMA R0, R9, R9, R0 ;  /* 0x0000000909007223 */ /* 0x000fe20000000000 */
[----:B0-----:R-:W-:-:S04]  /*0180*/  IMAD.WIDE R2, R7, 0x4, R4 ;  /* 0x0000000407027825 */ /* 0x001fc800078e0204 */
[----:B------:R-:W-:-:S05]  /*0190*/  FADD R5, R0, 1 ;  /* 0x3f80000000057421 */ /* 0x000fca0000000000 */
[----:B------:R-:W-:Y:S01]  /*01a0*/  STG.E desc[UR4][R2.64], R5 ;  /* 0x0000000502007986 */ /* 0x000fe2000c101904 */
[----:B------:R-:W-:Y:S05]  /*01b0*/  EXIT ;  /* 0x000000000000794d */ /* 0x000fea0003800000 */
.L_x_77:
        /* <DEDUP_REMOVED lines=12> */
.L_x_82:


//--------------------- .text._Z5saxpyfPfS_i      --------------------------
	.section	.text._Z5saxpyfPfS_i,"ax",@progbits
	.align	128
        .global         _Z5saxpyfPfS_i
        .type           _Z5saxpyfPfS_i,@function
        .size           _Z5saxpyfPfS_i,(.L_x_83 - _Z5saxpyfPfS_i)
        .other          _Z5saxpyfPfS_i,@"STO_CUDA_ENTRY STV_DEFAULT"
_Z5saxpyfPfS_i:
.text._Z5saxpyfPfS_i:
        /* <DEDUP_REMOVED lines=10> */
[----:B------:R-:W2:Y:S06]  /*00a0*/  LDCU UR6, c[0x0][0x380] ;  /* 0x00007000ff0677ac */ /* 0x000eac0008000800 */
[----:B------:R-:W3:Y:S01]  /*00b0*/  LDC.64 R4, c[0x0][0x390] ;  /* 0x0000e400ff047b82 */ /* 0x000ee20000000a00 */
[----:B0-----:R-:W-:-:S06]  /*00c0*/  IMAD.WIDE R2, R7, 0x4, R2 ;  /* 0x0000000407027825 */ /* 0x001fcc00078e0202 */
[----:B-1----:R-:W2:Y:S01]  /*00d0*/  LDG.E R2, desc[UR4][R2.64] ;  /* 0x0000000402027981 */ /* 0x002ea2000c1e1900 */
[----:B---3--:R-:W-:-:S05]  /*00e0*/  IMAD.WIDE R4, R7, 0x4, R4 ;  /* 0x0000000407047825 */ /* 0x008fca00078e0204 */
[----:B------:R-:W2:Y:S02]  /*00f0*/  LDG.E R7, desc[UR4][R4.64] ;  /* 0x0000000404077981 */ /* 0x000ea4000c1e1900 */
[----:B--2---:R-:W-:-:S05]  /*0100*/  FFMA R7, R2, UR6, R7 ;  /* 0x0000000602077c23 */ /* 0x004fca0008000007 */
[----:B------:R-:W-:Y:S01]  /*0110*/  STG.E desc[UR4][R4.64], R7 ;  /* 0x0000000704007986 */ /* 0x000fe2000c101904 */
[----:B------:R-:W-:Y:S05]  /*0120*/  EXIT ;  /* 0x000000000000794d */ /* 0x000fea0003800000 */
.L_x_78:
        /* <DEDUP_REMOVED lines=13> */
.L_x_83:


//--------------------- .text._Z10vector_addPfS_S_i --------------------------
	.section	.text._Z10vector_addPfS_S_i,"ax",@progbits
	.align	128
        .global         _Z10vector_addPfS_S_i
        .type           _Z10vector_addPfS_S_i,@function
        .size           _Z10vector_addPfS_S_i,(.L_x_84 - _Z10vector_addPfS_S_i)
        .other          _Z10vector_addPfS_S_i,@"STO_CUDA_ENTRY STV_DEFAULT"
_Z10vector_addPfS_S_i:
.text._Z10vector_addPfS_S_i:
        /* <DEDUP_REMOVED lines=9> */
[----:B------:R-:W1:Y:S07]  /*0090*/  LDCU.64 UR4, c[0x0][0x358] ;  /* 0x00006b00ff0477ac */ /* 0x000e6e0008000a00 */
[----:B------:R-:W2:Y:S08]  /*00a0*/  LDC.64 R4, c[0x0][0x388] ;  /* 0x0000e200ff047b82 */ /* 0x000eb00000000a00 */
[----:B------:R-:W3:Y:S01]  /*00b0*/  LDC.64 R6, c[0x0][0x390] ;  /* 0x0000e400ff067b82 */ /* 0x000ee20000000a00 */
[----:B0-----:R-:W-:-:S06]  /*00c0*/  IMAD.WIDE R2, R9, 0x4, R2 ;  /* 0x0000000409027825 */ /* 0x001fcc00078e0202 */
[----:B-1----:R-:W4:Y:S01]  /*00d0*/  LDG.E R2, desc[UR4][R2.64] ;  /* 0x0000000402027981 */ /* 0x002f22000c1e1900 */
[----:B--2---:R-:W-:-:S06]  /*00e0*/  IMAD.WIDE R4, R9, 0x4, R4 ;  /* 0x0000000409047825 */ /* 0x004fcc00078e0204 */
[----:B------:R-:W4:Y:S01]  /*00f0*/  LDG.E R5, desc[UR4][R4.64] ;  /* 0x0000000404057981 */ /* 0x000f22000c1e1900 */
[----:B---3--:R-:W-:-:S04]  /*0100*/  IMAD.WIDE R6, R9, 0x4, R6 ;  /* 0x0000000409067825 */ /* 0x008fc800078e0206 */
[----:B----4-:R-:W-:-:S05]  /*0110*/  FADD R9, R2, R5 ;  /* 0x0000000502097221 */ /* 0x010fca0000000000 */
[----:B------:R-:W-:Y:S01]  /*0120*/  STG.E desc[UR4][R6.64], R9 ;  /* 0x0000000906007986 */ /* 0x000fe2000c101904 */
[----:B------:R-:W-:Y:S05]  /*0130*/  EXIT ;  /* 0x000000000000794d */ /* 0x000fea0003800000 */
.L_x_79:
        /* <DEDUP_REMOVED lines=12> */
.L_x_84:


//--------------------- .nv.shared.reserved.0     --------------------------
	.section	.nv.shared.reserved.0,"aw",@nobits
	.weak		__nv_reservedSMEM_offset_0_alias
	.size		__nv_reservedSMEM_offset_0_alias, 0, 64
	.other		__nv_reservedSMEM_offset_0_alias,@"STO_CUDA_RESERVED_SHARED STV_DEFAULT"
__nv_reservedSMEM_offset_0_alias:
	.zero		0
	.zero		64


//--------------------- .nv.constant0._Z13compute_boundPfS_i --------------------------
	.section	.nv.constant0._Z13compute_boundPfS_i,"a",@progbits
	.sectionflags	@""
	.align	4
.nv.constant0._Z13compute_boundPfS_i:
	.zero		916


//--------------------- .nv.constant0._Z11poly_kernelPfS_i --------------------------
	.section	.nv.constant0._Z11poly_kernelPfS_i,"a",@progbits
	.sectionflags	@""
	.align	4
.nv.constant0._Z11poly_kernelPfS_i:
	.zero		916


//--------------------- .nv.constant0._Z5saxpyfPfS_i --------------------------
	.section	.nv.constant0._Z5saxpyfPfS_i,"a",@progbits
	.sectionflags	@""
	.align	4
.nv.constant0._Z5saxpyfPfS_i:
	.zero		924


//--------------------- .nv.constant0._Z10vector_addPfS_S_i --------------------------
	.section	.nv.constant0._Z10vector_addPfS_S_i,"a",@progbits
	.sectionflags	@""
	.align	4
.nv.constant0._Z10vector_addPfS_S_i:
	.zero		924


//--------------------- SYMBOLS --------------------------

	.type		.nv.reservedSmem.offset0,@object
	.size		.nv.reservedSmem.offset0,0x4
